//
// Generated by NVIDIA NVVM Compiler
//
// Compiler Build ID: CL-36424714
// Cuda compilation tools, release 13.0, V13.0.88
// Based on NVVM 20.0.0
//

.version 9.0
.target sm_100
.address_size 64

	// .globl	_ZN7GPUfunc6kernelEPdS0_i

.visible .entry _ZN7GPUfunc6kernelEPdS0_i(
	.param .u64 .ptr .align 1 _ZN7GPUfunc6kernelEPdS0_i_param_0,
	.param .u64 .ptr .align 1 _ZN7GPUfunc6kernelEPdS0_i_param_1,
	.param .u32 _ZN7GPUfunc6kernelEPdS0_i_param_2
)
{
	.reg .pred 	%p<2>;
	.reg .b32 	%r<5>;
	.reg .b64 	%rd<5>;
	.reg .b64 	%fd<5>;

	ld.param.u64 	%rd1, [_ZN7GPUfunc6kernelEPdS0_i_param_1];
	mov.f64 	%fd4, 0d0000000000000000;
$L__BB0_1:
	add.f64 	%fd4, %fd4, 0d3EE4F8B588E368F1;
	setp.lt.f64 	%p1, %fd4, 0d401F1C7192EA52F0;
	@%p1 bra 	$L__BB0_1;
	cvta.to.global.u64 	%rd2, %rd1;
	mov.u32 	%r1, %ntid.x;
	mov.u32 	%r2, %ctaid.x;
	mov.u32 	%r3, %tid.x;
	mad.lo.s32 	%r4, %r1, %r2, %r3;
	mul.wide.s32 	%rd3, %r4, 8;
	add.s64 	%rd4, %rd2, %rd3;
	st.global.f64 	[%rd4], %fd4;
	ret;

}


// ===== COMPILED SASS (sm_100) =====

	.target	sm_100

	.elftype	@"ET_EXEC"


//--------------------- .note.nv.tkinfo           --------------------------
	.section	.note.nv.tkinfo,"",@"SHT_NOTE"
	.sectionflags	@"SHF_NOTE_NV_TKINFO"
	.tkinfo
        /*0018*/ 	.word	0x00000002
        /*0030*/ 	.string	""
        /*0030*/ 	.string	"ptxas"
        /*0030*/ 	.string	"Cuda compilation tools, release 13.0, V13.0.88"
        /*0030*/ 	.string	"Build cuda_13.0.r13.0/compiler.36424714_0"
        /*0030*/ 	.string	"-arch sm_100 -m 64 "



//--------------------- .note.nv.cuinfo           --------------------------
	.section	.note.nv.cuinfo,"",@"SHT_NOTE"
	.sectionflags	@"SHF_NOTE_NV_CUINFO"
        /*0018*/ 	.short	0x0002
        /*001a*/ 	.short	0x0064
        /*001c*/ 	.short	0x0082
	.zero		2


//--------------------- .nv.info                  --------------------------
	.section	.nv.info,"",@"SHT_CUDA_INFO"
	.align	4


	//----- nvinfo : EIATTR_REGCOUNT
	.align		4
        /*0000*/ 	.byte	0x04, 0x2f
        /*0002*/ 	.short	(.L_1 - .L_0)
	.align		4
.L_0:
        /*0004*/ 	.word	index@(_ZN7GPUfunc6kernelEPdS0_i)
        /*0008*/ 	.word	0x0000000a


	//----- nvinfo : EIATTR_FRAME_SIZE
	.align		4
.L_1:
        /*000c*/ 	.byte	0x04, 0x11
        /*000e*/ 	.short	(.L_3 - .L_2)
	.align		4
.L_2:
        /*0010*/ 	.word	index@(_ZN7GPUfunc6kernelEPdS0_i)
        /*0014*/ 	.word	0x00000000


	//----- nvinfo : EIATTR_MIN_STACK_SIZE
	.align		4
.L_3:
        /*0018*/ 	.byte	0x04, 0x12
        /*001a*/ 	.short	(.L_5 - .L_4)
	.align		4
.L_4:
        /*001c*/ 	.word	index@(_ZN7GPUfunc6kernelEPdS0_i)
        /*0020*/ 	.word	0x00000000
.L_5:


//--------------------- .nv.compat                --------------------------
	.section	.nv.compat,"",@"SHT_CUDA_COMPAT_INFO"
	.align	4
        /*0000*/ 	.byte	0x02, 0x09, 0x00, 0x00, 0x02, 0x02, 0x01, 0x00, 0x02, 0x05, 0x05, 0x00, 0x03, 0x07, 0x01, 0x01
        /*0010*/ 	.byte	0x02, 0x03, 0x00, 0x00, 0x02, 0x06, 0x01, 0x00, 0x04, 0x0b, 0x08, 0x00, 0x01, 0x00, 0x00, 0x00
        /*0020*/ 	.byte	0x00, 0x00, 0x00, 0x00


//--------------------- .nv.info._ZN7GPUfunc6kernelEPdS0_i --------------------------
	.section	.nv.info._ZN7GPUfunc6kernelEPdS0_i,"",@"SHT_CUDA_INFO"
	.sectionflags	@""
	.align	4


	//----- nvinfo : EIATTR_CUDA_API_VERSION
	.align		4
        /*0000*/ 	.byte	0x04, 0x37
        /*0002*/ 	.short	(.L_7 - .L_6)
.L_6:
        /*0004*/ 	.word	0x00000082


	//----- nvinfo : EIATTR_KPARAM_INFO
	.align		4
.L_7:
        /*0008*/ 	.byte	0x04, 0x17
        /*000a*/ 	.short	(.L_9 - .L_8)
.L_8:
        /*000c*/ 	.word	0x00000000
        /*0010*/ 	.short	0x0002
        /*0012*/ 	.short	0x0010
        /*0014*/ 	.byte	0x00, 0xf0, 0x11, 0x00


	//----- nvinfo : EIATTR_KPARAM_INFO
	.align		4
.L_9:
        /*0018*/ 	.byte	0x04, 0x17
        /*001a*/ 	.short	(.L_11 - .L_10)
.L_10:
        /*001c*/ 	.word	0x00000000
        /*0020*/ 	.short	0x0001
        /*0022*/ 	.short	0x0008
        /*0024*/ 	.byte	0x00, 0xf5, 0x21, 0x00


	//----- nvinfo : EIATTR_KPARAM_INFO
	.align		4
.L_11:
        /*0028*/ 	.byte	0x04, 0x17
        /*002a*/ 	.short	(.L_13 - .L_12)
.L_12:
        /*002c*/ 	.word	0x00000000
        /*0030*/ 	.short	0x0000
        /*0032*/ 	.short	0x0000
        /*0034*/ 	.byte	0x00, 0xf5, 0x21, 0x00


	//----- nvinfo : EIATTR_SPARSE_MMA_MASK
	.align		4
.L_13:
        /*0038*/ 	.byte	0x03, 0x50
        /*003a*/ 	.short	0x0000


	//----- nvinfo : EIATTR_MAXREG_COUNT
	.align		4
        /*003c*/ 	.byte	0x03, 0x1b
        /*003e*/ 	.short	0x00ff


	//----- nvinfo : EIATTR_MERCURY_ISA_VERSION
	.align		4
        /*0040*/ 	.byte	0x03, 0x5f
        /*0042*/ 	.short	0x0101


	//----- nvinfo : EIATTR_VRC_CTA_INIT_COUNT
	.align		4
        /*0044*/ 	.byte	0x02, 0x4a
	.zero		1
	.zero		1


	//----- nvinfo : EIATTR_EXIT_INSTR_OFFSETS
	.align		4
        /*0048*/ 	.byte	0x04, 0x1c
        /*004a*/ 	.short	(.L_15 - .L_14)


	//   ....[0]....
.L_14:
        /*004c*/ 	.word	0x00001700


	//----- nvinfo : EIATTR_CBANK_PARAM_SIZE
	.align		4
.L_15:
        /*0050*/ 	.byte	0x03, 0x19
        /*0052*/ 	.short	0x0014


	//----- nvinfo : EIATTR_PARAM_CBANK
	.align		4
        /*0054*/ 	.byte	0x04, 0x0a
        /*0056*/ 	.short	(.L_17 - .L_16)
	.align		4
.L_16:
        /*0058*/ 	.word	index@(.nv.constant0._ZN7GPUfunc6kernelEPdS0_i)
        /*005c*/ 	.short	0x0380
        /*005e*/ 	.short	0x0014


	//----- nvinfo : EIATTR_SW_WAR
	.align		4
.L_17:
        /*0060*/ 	.byte	0x04, 0x36
        /*0062*/ 	.short	(.L_19 - .L_18)
.L_18:
        /*0064*/ 	.word	0x00000008
.L_19:


//--------------------- .nv.callgraph             --------------------------
	.section	.nv.callgraph,"",@"SHT_CUDA_CALLGRAPH"
	.align	4
	.sectionentsize	8
	.align		4
        /*0000*/ 	.word	0x00000000
	.align		4
        /*0004*/ 	.word	0xffffffff
	.align		4
        /*0008*/ 	.word	0x00000000
	.align		4
        /*000c*/ 	.word	0xfffffffe
	.align		4
        /*0010*/ 	.word	0x00000000
	.align		4
        /*0014*/ 	.word	0xfffffffd
	.align		4
        /*0018*/ 	.word	0x00000000
	.align		4
        /*001c*/ 	.word	0xfffffffc


//--------------------- .text._ZN7GPUfunc6kernelEPdS0_i --------------------------
	.section	.text._ZN7GPUfunc6kernelEPdS0_i,"ax",@progbits
	.align	128
        .global         _ZN7GPUfunc6kernelEPdS0_i
        .type           _ZN7GPUfunc6kernelEPdS0_i,@function
        .size           _ZN7GPUfunc6kernelEPdS0_i,(.L_x_2 - _ZN7GPUfunc6kernelEPdS0_i)
        .other          _ZN7GPUfunc6kernelEPdS0_i,@"STO_CUDA_ENTRY STV_DEFAULT"
_ZN7GPUfunc6kernelEPdS0_i:
.text._ZN7GPUfunc6kernelEPdS0_i:
[----:B------:R-:W-:Y:S01]  /*0000*/  LDC R1, c[0x0][0x37c] ;  /* 0x0000df00ff017b82 */ /* 0x000fe20000000800 */
[----:B------:R-:W-:Y:S01]  /*0010*/  HFMA2 R2, -RZ, RZ, 1.7080078125, 0.031036376953125 ;  /* 0x3ed527f2ff027431 */ /* 0x000fe200000001ff */
[----:B------:R-:W-:Y:S01]  /*0020*/  MOV R3, 0x3f498f1d ;  /* 0x3f498f1d00037802 */ /* 0x000fe20000000f00 */
[----:B------:R-:W0:Y:S01]  /*0030*/  LDCU.64 UR4, c[0x0][0x358] ;  /* 0x00006b00ff0477ac */ /* 0x000e220008000a00 */
[----:B------:R-:W-:-:S05]  /*0040*/  NOP ;  /* 0x0000000000007918 */ /* 0x000fca0000000000 */
.L_x_0:
[----:B------:R-:W-:Y:S01]  /*0050*/  UMOV UR6, 0x88e368f1 ;  /* 0x88e368f100067882 */ /* 0x000fe20000000000 */
[----:B------:R-:W-:Y:S02]  /*0060*/  UMOV UR7, 0x3ee4f8b5 ;  /* 0x3ee4f8b500077882 */ /* 0x000fe40000000000 */
[----:B------:R-:W-:-:S08]  /*0070*/  DADD R2, R2, UR6 ;  /* 0x0000000602027e29 */ /* 0x000fd00008000000 */
        /* <DEDUP_REMOVED lines=348> */
[----:B------:R-:W-:Y:S01]  /*1640*/  DADD R2, R2, UR6 ;  /* 0x0000000602027e29 */ /* 0x000fe20008000000 */
[----:B------:R-:W-:Y:S01]  /*1650*/  UMOV UR6, 0x92ea52f0 ;  /* 0x92ea52f000067882 */ /* 0x000fe20000000000 */
[----:B------:R-:W-:-:S06]  /*1660*/  UMOV UR7, 0x401f1c71 ;  /* 0x401f1c7100077882 */ /* 0x000fcc0000000000 */
[----:B------:R-:W-:-:S14]  /*1670*/  DSETP.GEU.AND P0, PT, R2, UR6, PT ;  /* 0x0000000602007e2a */ /* 0x000fdc000bf0e000 */
[----:B------:R-:W-:Y:S05]  /*1680*/  @!P0 BRA `(.L_x_0) ;  /* 0xffffffe800708947 */ /* 0x000fea000383ffff */
[----:B------:R-:W1:Y:S01]  /*1690*/  S2R R7, SR_CTAID.X ;  /* 0x0000000000077919 */ /* 0x000e620000002500 */
[----:B------:R-:W2:Y:S01]  /*16a0*/  LDC.64 R4, c[0x0][0x388] ;  /* 0x0000e200ff047b82 */ /* 0x000ea20000000a00 */
[----:B------:R-:W1:Y:S01]  /*16b0*/  LDCU UR6, c[0x0][0x360] ;  /* 0x00006c00ff0677ac */ /* 0x000e620008000800 */
[----:B------:R-:W1:Y:S02]  /*16c0*/  S2R R0, SR_TID.X ;  /* 0x0000000000007919 */ /* 0x000e640000002100 */
[----:B-1----:R-:W-:-:S04]  /*16d0*/  IMAD R7, R7, UR6, R0 ;  /* 0x0000000607077c24 */ /* 0x002fc8000f8e0200 */
[----:B--2---:R-:W-:-:S05]  /*16e0*/  IMAD.WIDE R4, R7, 0x8, R4 ;  /* 0x0000000807047825 */ /* 0x004fca00078e0204 */
[----:B0-----:R-:W-:Y:S01]  /*16f0*/  STG.E.64 desc[UR4][R4.64], R2 ;  /* 0x0000000204007986 */ /* 0x001fe2000c101b04 */
[----:B------:R-:W-:Y:S05]  /*1700*/  EXIT ;  /* 0x000000000000794d */ /* 0x000fea0003800000 */
.L_x_1:
[----:B------:R-:W-:-:S00]  /*1710*/  BRA `(.L_x_1) ;  /* 0xfffffffc00fc7947 */ /* 0x000fc0000383ffff */
[----:B------:R-:W-:-:S00]  /*1720*/  NOP ;  /* 0x0000000000007918 */ /* 0x000fc00000000000 */
        /* <DEDUP_REMOVED lines=13> */
.L_x_2:


//--------------------- .nv.shared.reserved.0     --------------------------
	.section	.nv.shared.reserved.0,"aw",@nobits
	.weak		__nv_reservedSMEM_offset_0_alias
	.size		__nv_reservedSMEM_offset_0_alias, 0, 64
	.other		__nv_reservedSMEM_offset_0_alias,@"STO_CUDA_RESERVED_SHARED STV_DEFAULT"
__nv_reservedSMEM_offset_0_alias:
	.zero		0
	.zero		64


//--------------------- .nv.constant0._ZN7GPUfunc6kernelEPdS0_i --------------------------
	.section	.nv.constant0._ZN7GPUfunc6kernelEPdS0_i,"a",@progbits
	.sectionflags	@""
	.align	4
.nv.constant0._ZN7GPUfunc6kernelEPdS0_i:
	.zero		916


//--------------------- SYMBOLS --------------------------

	.type		.nv.reservedSmem.offset0,@object
	.size		.nv.reservedSmem.offset0,0x4
